//
// Generated by NVIDIA NVVM Compiler
//
// Compiler Build ID: CL-36424714
// Cuda compilation tools, release 13.0, V13.0.88
// Based on NVVM 20.0.0
//

.version 9.0
.target sm_100
.address_size 64

	// .globl	_Z10matrix_mulPfS_S_

.visible .entry _Z10matrix_mulPfS_S_(
	.param .u64 .ptr .align 1 _Z10matrix_mulPfS_S__param_0,
	.param .u64 .ptr .align 1 _Z10matrix_mulPfS_S__param_1,
	.param .u64 .ptr .align 1 _Z10matrix_mulPfS_S__param_2
)
{
	.reg .pred 	%p<4>;
	.reg .b32 	%r<11>;
	.reg .b32 	%f<13>;
	.reg .b64 	%rd<13>;

	ld.param.u64 	%rd1, [_Z10matrix_mulPfS_S__param_0];
	ld.param.u64 	%rd2, [_Z10matrix_mulPfS_S__param_1];
	ld.param.u64 	%rd3, [_Z10matrix_mulPfS_S__param_2];
	mov.u32 	%r3, %ctaid.y;
	mov.u32 	%r4, %ntid.y;
	mov.u32 	%r5, %tid.y;
	mad.lo.s32 	%r1, %r3, %r4, %r5;
	mov.u32 	%r6, %ctaid.x;
	mov.u32 	%r7, %ntid.x;
	mov.u32 	%r8, %tid.x;
	mad.lo.s32 	%r2, %r6, %r7, %r8;
	setp.gt.u32 	%p1, %r1, 2;
	setp.gt.s32 	%p2, %r2, 2;
	mov.f32 	%f12, 0f00000000;
	or.pred  	%p3, %p1, %p2;
	@%p3 bra 	$L__BB0_2;
	cvta.to.global.u64 	%rd4, %rd1;
	cvta.to.global.u64 	%rd5, %rd2;
	mul.lo.s32 	%r9, %r1, 3;
	mul.wide.u32 	%rd6, %r9, 4;
	add.s64 	%rd7, %rd4, %rd6;
	ld.global.f32 	%f4, [%rd7];
	mul.wide.s32 	%rd8, %r2, 4;
	add.s64 	%rd9, %rd5, %rd8;
	ld.global.f32 	%f5, [%rd9];
	fma.rn.f32 	%f6, %f4, %f5, 0f00000000;
	ld.global.f32 	%f7, [%rd7+4];
	ld.global.f32 	%f8, [%rd9+12];
	fma.rn.f32 	%f9, %f7, %f8, %f6;
	ld.global.f32 	%f10, [%rd7+8];
	ld.global.f32 	%f11, [%rd9+24];
	fma.rn.f32 	%f12, %f10, %f11, %f9;
$L__BB0_2:
	cvta.to.global.u64 	%rd10, %rd3;
	mad.lo.s32 	%r10, %r1, 3, %r2;
	mul.wide.s32 	%rd11, %r10, 4;
	add.s64 	%rd12, %rd10, %rd11;
	st.global.f32 	[%rd12], %f12;
	ret;

}


// ===== COMPILED SASS (sm_100) =====

	.target	sm_100

	.elftype	@"ET_EXEC"


//--------------------- .note.nv.tkinfo           --------------------------
	.section	.note.nv.tkinfo,"",@"SHT_NOTE"
	.sectionflags	@"SHF_NOTE_NV_TKINFO"
	.tkinfo
        /*0018*/ 	.word	0x00000002
        /*0030*/ 	.string	""
        /*0030*/ 	.string	"ptxas"
        /*0030*/ 	.string	"Cuda compilation tools, release 13.0, V13.0.88"
        /*0030*/ 	.string	"Build cuda_13.0.r13.0/compiler.36424714_0"
        /*0030*/ 	.string	"-arch sm_100 -m 64 "



//--------------------- .note.nv.cuinfo           --------------------------
	.section	.note.nv.cuinfo,"",@"SHT_NOTE"
	.sectionflags	@"SHF_NOTE_NV_CUINFO"
        /*0018*/ 	.short	0x0002
        /*001a*/ 	.short	0x0064
        /*001c*/ 	.short	0x0082
	.zero		2


//--------------------- .nv.info                  --------------------------
	.section	.nv.info,"",@"SHT_CUDA_INFO"
	.align	4


	//----- nvinfo : EIATTR_REGCOUNT
	.align		4
        /*0000*/ 	.byte	0x04, 0x2f
        /*0002*/ 	.short	(.L_1 - .L_0)
	.align		4
.L_0:
        /*0004*/ 	.word	index@(_Z10matrix_mulPfS_S_)
        /*0008*/ 	.word	0x00000012


	//----- nvinfo : EIATTR_FRAME_SIZE
	.align		4
.L_1:
        /*000c*/ 	.byte	0x04, 0x11
        /*000e*/ 	.short	(.L_3 - .L_2)
	.align		4
.L_2:
        /*0010*/ 	.word	index@(_Z10matrix_mulPfS_S_)
        /*0014*/ 	.word	0x00000000


	//----- nvinfo : EIATTR_MIN_STACK_SIZE
	.align		4
.L_3:
        /*0018*/ 	.byte	0x04, 0x12
        /*001a*/ 	.short	(.L_5 - .L_4)
	.align		4
.L_4:
        /*001c*/ 	.word	index@(_Z10matrix_mulPfS_S_)
        /*0020*/ 	.word	0x00000000
.L_5:


//--------------------- .nv.compat                --------------------------
	.section	.nv.compat,"",@"SHT_CUDA_COMPAT_INFO"
	.align	4
        /*0000*/ 	.byte	0x02, 0x09, 0x00, 0x00, 0x02, 0x02, 0x01, 0x00, 0x02, 0x05, 0x05, 0x00, 0x03, 0x07, 0x01, 0x01
        /*0010*/ 	.byte	0x02, 0x03, 0x00, 0x00, 0x02, 0x06, 0x01, 0x00, 0x04, 0x0b, 0x08, 0x00, 0x09, 0x00, 0x00, 0x00
        /*0020*/ 	.byte	0x00, 0x00, 0x00, 0x00


//--------------------- .nv.info._Z10matrix_mulPfS_S_ --------------------------
	.section	.nv.info._Z10matrix_mulPfS_S_,"",@"SHT_CUDA_INFO"
	.sectionflags	@""
	.align	4


	//----- nvinfo : EIATTR_CUDA_API_VERSION
	.align		4
        /*0000*/ 	.byte	0x04, 0x37
        /*0002*/ 	.short	(.L_7 - .L_6)
.L_6:
        /*0004*/ 	.word	0x00000082


	//----- nvinfo : EIATTR_KPARAM_INFO
	.align		4
.L_7:
        /*0008*/ 	.byte	0x04, 0x17
        /*000a*/ 	.short	(.L_9 - .L_8)
.L_8:
        /*000c*/ 	.word	0x00000000
        /*0010*/ 	.short	0x0002
        /*0012*/ 	.short	0x0010
        /*0014*/ 	.byte	0x00, 0xf5, 0x21, 0x00


	//----- nvinfo : EIATTR_KPARAM_INFO
	.align		4
.L_9:
        /*0018*/ 	.byte	0x04, 0x17
        /*001a*/ 	.short	(.L_11 - .L_10)
.L_10:
        /*001c*/ 	.word	0x00000000
        /*0020*/ 	.short	0x0001
        /*0022*/ 	.short	0x0008
        /*0024*/ 	.byte	0x00, 0xf5, 0x21, 0x00


	//----- nvinfo : EIATTR_KPARAM_INFO
	.align		4
.L_11:
        /*0028*/ 	.byte	0x04, 0x17
        /*002a*/ 	.short	(.L_13 - .L_12)
.L_12:
        /*002c*/ 	.word	0x00000000
        /*0030*/ 	.short	0x0000
        /*0032*/ 	.short	0x0000
        /*0034*/ 	.byte	0x00, 0xf5, 0x21, 0x00


	//----- nvinfo : EIATTR_SPARSE_MMA_MASK
	.align		4
.L_13:
        /*0038*/ 	.byte	0x03, 0x50
        /*003a*/ 	.short	0x0000


	//----- nvinfo : EIATTR_MAXREG_COUNT
	.align		4
        /*003c*/ 	.byte	0x03, 0x1b
        /*003e*/ 	.short	0x00ff


	//----- nvinfo : EIATTR_MERCURY_ISA_VERSION
	.align		4
        /*0040*/ 	.byte	0x03, 0x5f
        /*0042*/ 	.short	0x0101


	//----- nvinfo : EIATTR_VRC_CTA_INIT_COUNT
	.align		4
        /*0044*/ 	.byte	0x02, 0x4a
	.zero		1
	.zero		1


	//----- nvinfo : EIATTR_EXIT_INSTR_OFFSETS
	.align		4
        /*0048*/ 	.byte	0x04, 0x1c
        /*004a*/ 	.short	(.L_15 - .L_14)


	//   ....[0]....
.L_14:
        /*004c*/ 	.word	0x000001f0


	//----- nvinfo : EIATTR_CBANK_PARAM_SIZE
	.align		4
.L_15:
        /*0050*/ 	.byte	0x03, 0x19
        /*0052*/ 	.short	0x0018


	//----- nvinfo : EIATTR_PARAM_CBANK
	.align		4
        /*0054*/ 	.byte	0x04, 0x0a
        /*0056*/ 	.short	(.L_17 - .L_16)
	.align		4
.L_16:
        /*0058*/ 	.word	index@(.nv.constant0._Z10matrix_mulPfS_S_)
        /*005c*/ 	.short	0x0380
        /*005e*/ 	.short	0x0018


	//----- nvinfo : EIATTR_SW_WAR
	.align		4
.L_17:
        /*0060*/ 	.byte	0x04, 0x36
        /*0062*/ 	.short	(.L_19 - .L_18)
.L_18:
        /*0064*/ 	.word	0x00000008
.L_19:


//--------------------- .nv.callgraph             --------------------------
	.section	.nv.callgraph,"",@"SHT_CUDA_CALLGRAPH"
	.align	4
	.sectionentsize	8
	.align		4
        /*0000*/ 	.word	0x00000000
	.align		4
        /*0004*/ 	.word	0xffffffff
	.align		4
        /*0008*/ 	.word	0x00000000
	.align		4
        /*000c*/ 	.word	0xfffffffe
	.align		4
        /*0010*/ 	.word	0x00000000
	.align		4
        /*0014*/ 	.word	0xfffffffd
	.align		4
        /*0018*/ 	.word	0x00000000
	.align		4
        /*001c*/ 	.word	0xfffffffc


//--------------------- .text._Z10matrix_mulPfS_S_ --------------------------
	.section	.text._Z10matrix_mulPfS_S_,"ax",@progbits
	.align	128
        .global         _Z10matrix_mulPfS_S_
        .type           _Z10matrix_mulPfS_S_,@function
        .size           _Z10matrix_mulPfS_S_,(.L_x_1 - _Z10matrix_mulPfS_S_)
        .other          _Z10matrix_mulPfS_S_,@"STO_CUDA_ENTRY STV_DEFAULT"
_Z10matrix_mulPfS_S_:
.text._Z10matrix_mulPfS_S_:
[----:B------:R-:W-:Y:S01]  /*0000*/  LDC R1, c[0x0][0x37c] ;  /* 0x0000df00ff017b82 */ /* 0x000fe20000000800 */
[----:B------:R-:W0:Y:S07]  /*0010*/  S2R R0, SR_TID.X ;  /* 0x0000000000007919 */ /* 0x000e2e0000002100 */
[----:B------:R-:W1:Y:S01]  /*0020*/  LDC R8, c[0x0][0x364] ;  /* 0x0000d900ff087b82 */ /* 0x000e620000000800 */
[----:B------:R-:W1:Y:S07]  /*0030*/  S2R R7, SR_TID.Y ;  /* 0x0000000000077919 */ /* 0x000e6e0000002200 */
[----:B------:R-:W0:Y:S08]  /*0040*/  S2UR UR5, SR_CTAID.X ;  /* 0x00000000000579c3 */ /* 0x000e300000002500 */
[----:B------:R-:W0:Y:S08]  /*0050*/  LDC R9, c[0x0][0x360] ;  /* 0x0000d800ff097b82 */ /* 0x000e300000000800 */
[----:B------:R-:W1:Y:S08]  /*0060*/  S2UR UR4, SR_CTAID.Y ;  /* 0x00000000000479c3 */ /* 0x000e700000002600 */
[----:B------:R-:W2:Y:S01]  /*0070*/  LDC.64 R4, c[0x0][0x388] ;  /* 0x0000e200ff047b82 */ /* 0x000ea20000000a00 */
[----:B0-----:R-:W-:-:S07]  /*0080*/  IMAD R9, R9, UR5, R0 ;  /* 0x0000000509097c24 */ /* 0x001fce000f8e0200 */
[----:B------:R-:W0:Y:S01]  /*0090*/  LDC.64 R2, c[0x0][0x380] ;  /* 0x0000e000ff027b82 */ /* 0x000e220000000a00 */
[----:B------:R-:W-:Y:S01]  /*00a0*/  ISETP.GT.AND P0, PT, R9, 0x2, PT ;  /* 0x000000020900780c */ /* 0x000fe20003f04270 */
[----:B-1----:R-:W-:Y:S01]  /*00b0*/  IMAD R8, R8, UR4, R7 ;  /* 0x0000000408087c24 */ /* 0x002fe2000f8e0207 */
[----:B------:R-:W1:Y:S04]  /*00c0*/  LDCU.64 UR4, c[0x0][0x358] ;  /* 0x00006b00ff0477ac */ /* 0x000e680008000a00 */
[----:B------:R-:W-:-:S13]  /*00d0*/  ISETP.GT.U32.OR P0, PT, R8, 0x2, P0 ;  /* 0x000000020800780c */ /* 0x000fda0000704470 */
[----:B------:R-:W-:Y:S01]  /*00e0*/  @!P0 LEA R7, R8, R8, 0x1 ;  /* 0x0000000808078211 */ /* 0x000fe200078e08ff */
[----:B--2---:R-:W-:-:S04]  /*00f0*/  @!P0 IMAD.WIDE R4, R9, 0x4, R4 ;  /* 0x0000000409048825 */ /* 0x004fc800078e0204 */
[----:B0-----:R-:W-:Y:S01]  /*0100*/  @!P0 IMAD.WIDE.U32 R2, R7, 0x4, R2 ;  /* 0x0000000407028825 */ /* 0x001fe200078e0002 */
[----:B-1----:R-:W2:Y:S01]  /*0110*/  @!P0 LDG.E R11, desc[UR4][R4.64] ;  /* 0x00000004040b8981 */ /* 0x002ea2000c1e1900 */
[----:B------:R-:W0:Y:S03]  /*0120*/  LDC.64 R6, c[0x0][0x390] ;  /* 0x0000e400ff067b82 */ /* 0x000e260000000a00 */
[----:B------:R-:W2:Y:S04]  /*0130*/  @!P0 LDG.E R0, desc[UR4][R2.64] ;  /* 0x0000000402008981 */ /* 0x000ea8000c1e1900 */
[----:B------:R-:W3:Y:S04]  /*0140*/  @!P0 LDG.E R10, desc[UR4][R4.64+0xc] ;  /* 0x00000c04040a8981 */ /* 0x000ee8000c1e1900 */
[----:B------:R-:W3:Y:S04]  /*0150*/  @!P0 LDG.E R13, desc[UR4][R2.64+0x4] ;  /* 0x00000404020d8981 */ /* 0x000ee8000c1e1900 */
[----:B------:R-:W4:Y:S04]  /*0160*/  @!P0 LDG.E R15, desc[UR4][R2.64+0x8] ;  /* 0x00000804020f8981 */ /* 0x000f28000c1e1900 */
[----:B------:R-:W4:Y:S01]  /*0170*/  @!P0 LDG.E R12, desc[UR4][R4.64+0x18] ;  /* 0x00001804040c8981 */ /* 0x000f22000c1e1900 */
[----:B--2---:R-:W-:Y:S01]  /*0180*/  @!P0 FFMA R0, R0, R11, RZ ;  /* 0x0000000b00008223 */ /* 0x004fe200000000ff */
[----:B------:R-:W-:-:S02]  /*0190*/  IMAD R11, R8, 0x3, R9 ;  /* 0x00000003080b7824 */ /* 0x000fc400078e0209 */
[----:B------:R-:W-:Y:S02]  /*01a0*/  HFMA2 R9, -RZ, RZ, 0, 0 ;  /* 0x00000000ff097431 */ /* 0x000fe400000001ff */
[----:B0-----:R-:W-:-:S04]  /*01b0*/  IMAD.WIDE R6, R11, 0x4, R6 ;  /* 0x000000040b067825 */ /* 0x001fc800078e0206 */
[----:B---3--:R-:W-:-:S04]  /*01c0*/  @!P0 FFMA R0, R13, R10, R0 ;  /* 0x0000000a0d008223 */ /* 0x008fc80000000000 */
[----:B----4-:R-:W-:-:S05]  /*01d0*/  @!P0 FFMA R9, R15, R12, R0 ;  /* 0x0000000c0f098223 */ /* 0x010fca0000000000 */
[----:B------:R-:W-:Y:S01]  /*01e0*/  STG.E desc[UR4][R6.64], R9 ;  /* 0x0000000906007986 */ /* 0x000fe2000c101904 */
[----:B------:R-:W-:Y:S05]  /*01f0*/  EXIT ;  /* 0x000000000000794d */ /* 0x000fea0003800000 */
.L_x_0:
[----:B------:R-:W-:-:S00]  /*0200*/  BRA `(.L_x_0) ;  /* 0xfffffffc00fc7947 */ /* 0x000fc0000383ffff */
[----:B------:R-:W-:-:S00]  /*0210*/  NOP ;  /* 0x0000000000007918 */ /* 0x000fc00000000000 */
        /* <DEDUP_REMOVED lines=14> */
.L_x_1:


//--------------------- .nv.shared.reserved.0     --------------------------
	.section	.nv.shared.reserved.0,"aw",@nobits
	.weak		__nv_reservedSMEM_offset_0_alias
	.size		__nv_reservedSMEM_offset_0_alias, 0, 64
	.other		__nv_reservedSMEM_offset_0_alias,@"STO_CUDA_RESERVED_SHARED STV_DEFAULT"
__nv_reservedSMEM_offset_0_alias:
	.zero		0
	.zero		64


//--------------------- .nv.constant0._Z10matrix_mulPfS_S_ --------------------------
	.section	.nv.constant0._Z10matrix_mulPfS_S_,"a",@progbits
	.sectionflags	@""
	.align	4
.nv.constant0._Z10matrix_mulPfS_S_:
	.zero		920


//--------------------- SYMBOLS --------------------------

	.type		.nv.reservedSmem.offset0,@object
	.size		.nv.reservedSmem.offset0,0x4
